//
// Generated by NVIDIA NVVM Compiler
//
// Compiler Build ID: CL-36424714
// Cuda compilation tools, release 13.0, V13.0.88
// Based on NVVM 20.0.0
//

.version 9.0
.target sm_100
.address_size 64

	// .globl	_Z9addKernelPiiS_i

.visible .entry _Z9addKernelPiiS_i(
	.param .u64 .ptr .align 1 _Z9addKernelPiiS_i_param_0,
	.param .u32 _Z9addKernelPiiS_i_param_1,
	.param .u64 .ptr .align 1 _Z9addKernelPiiS_i_param_2,
	.param .u32 _Z9addKernelPiiS_i_param_3
)
{


	ret;

}


// ===== COMPILED SASS (sm_100) =====

	.target	sm_100

	.elftype	@"ET_EXEC"


//--------------------- .note.nv.tkinfo           --------------------------
	.section	.note.nv.tkinfo,"",@"SHT_NOTE"
	.sectionflags	@"SHF_NOTE_NV_TKINFO"
	.tkinfo
        /*0018*/ 	.word	0x00000002
        /*0030*/ 	.string	""
        /*0030*/ 	.string	"ptxas"
        /*0030*/ 	.string	"Cuda compilation tools, release 13.0, V13.0.88"
        /*0030*/ 	.string	"Build cuda_13.0.r13.0/compiler.36424714_0"
        /*0030*/ 	.string	"-arch sm_100 -m 64 "



//--------------------- .note.nv.cuinfo           --------------------------
	.section	.note.nv.cuinfo,"",@"SHT_NOTE"
	.sectionflags	@"SHF_NOTE_NV_CUINFO"
        /*0018*/ 	.short	0x0002
        /*001a*/ 	.short	0x0064
        /*001c*/ 	.short	0x0082
	.zero		2


//--------------------- .nv.info                  --------------------------
	.section	.nv.info,"",@"SHT_CUDA_INFO"
	.align	4


	//----- nvinfo : EIATTR_REGCOUNT
	.align		4
        /*0000*/ 	.byte	0x04, 0x2f
        /*0002*/ 	.short	(.L_1 - .L_0)
	.align		4
.L_0:
        /*0004*/ 	.word	index@(_Z9addKernelPiiS_i)
        /*0008*/ 	.word	0x00000004


	//----- nvinfo : EIATTR_FRAME_SIZE
	.align		4
.L_1:
        /*000c*/ 	.byte	0x04, 0x11
        /*000e*/ 	.short	(.L_3 - .L_2)
	.align		4
.L_2:
        /*0010*/ 	.word	index@(_Z9addKernelPiiS_i)
        /*0014*/ 	.word	0x00000000


	//----- nvinfo : EIATTR_MIN_STACK_SIZE
	.align		4
.L_3:
        /*0018*/ 	.byte	0x04, 0x12
        /*001a*/ 	.short	(.L_5 - .L_4)
	.align		4
.L_4:
        /*001c*/ 	.word	index@(_Z9addKernelPiiS_i)
        /*0020*/ 	.word	0x00000000
.L_5:


//--------------------- .nv.compat                --------------------------
	.section	.nv.compat,"",@"SHT_CUDA_COMPAT_INFO"
	.align	4
        /*0000*/ 	.byte	0x02, 0x09, 0x00, 0x00, 0x02, 0x02, 0x01, 0x00, 0x02, 0x05, 0x05, 0x00, 0x03, 0x07, 0x01, 0x01
        /*0010*/ 	.byte	0x02, 0x03, 0x00, 0x00, 0x02, 0x06, 0x01, 0x00, 0x04, 0x0b, 0x08, 0x00, 0x09, 0x00, 0x00, 0x00
        /*0020*/ 	.byte	0x00, 0x00, 0x00, 0x00


//--------------------- .nv.info._Z9addKernelPiiS_i --------------------------
	.section	.nv.info._Z9addKernelPiiS_i,"",@"SHT_CUDA_INFO"
	.sectionflags	@""
	.align	4


	//----- nvinfo : EIATTR_CUDA_API_VERSION
	.align		4
        /*0000*/ 	.byte	0x04, 0x37
        /*0002*/ 	.short	(.L_7 - .L_6)
.L_6:
        /*0004*/ 	.word	0x00000082


	//----- nvinfo : EIATTR_KPARAM_INFO
	.align		4
.L_7:
        /*0008*/ 	.byte	0x04, 0x17
        /*000a*/ 	.short	(.L_9 - .L_8)
.L_8:
        /*000c*/ 	.word	0x00000000
        /*0010*/ 	.short	0x0003
        /*0012*/ 	.short	0x0018
        /*0014*/ 	.byte	0x00, 0xf0, 0x11, 0x00


	//----- nvinfo : EIATTR_KPARAM_INFO
	.align		4
.L_9:
        /*0018*/ 	.byte	0x04, 0x17
        /*001a*/ 	.short	(.L_11 - .L_10)
.L_10:
        /*001c*/ 	.word	0x00000000
        /*0020*/ 	.short	0x0002
        /*0022*/ 	.short	0x0010
        /*0024*/ 	.byte	0x00, 0xf5, 0x21, 0x00


	//----- nvinfo : EIATTR_KPARAM_INFO
	.align		4
.L_11:
        /*0028*/ 	.byte	0x04, 0x17
        /*002a*/ 	.short	(.L_13 - .L_12)
.L_12:
        /*002c*/ 	.word	0x00000000
        /*0030*/ 	.short	0x0001
        /*0032*/ 	.short	0x0008
        /*0034*/ 	.byte	0x00, 0xf0, 0x11, 0x00


	//----- nvinfo : EIATTR_KPARAM_INFO
	.align		4
.L_13:
        /*0038*/ 	.byte	0x04, 0x17
        /*003a*/ 	.short	(.L_15 - .L_14)
.L_14:
        /*003c*/ 	.word	0x00000000
        /*0040*/ 	.short	0x0000
        /*0042*/ 	.short	0x0000
        /*0044*/ 	.byte	0x00, 0xf5, 0x21, 0x00


	//----- nvinfo : EIATTR_SPARSE_MMA_MASK
	.align		4
.L_15:
        /*0048*/ 	.byte	0x03, 0x50
        /*004a*/ 	.short	0x0000


	//----- nvinfo : EIATTR_MAXREG_COUNT
	.align		4
        /*004c*/ 	.byte	0x03, 0x1b
        /*004e*/ 	.short	0x00ff


	//----- nvinfo : EIATTR_MERCURY_ISA_VERSION
	.align		4
        /*0050*/ 	.byte	0x03, 0x5f
        /*0052*/ 	.short	0x0101


	//----- nvinfo : EIATTR_VRC_CTA_INIT_COUNT
	.align		4
        /*0054*/ 	.byte	0x02, 0x4a
	.zero		1
	.zero		1


	//----- nvinfo : EIATTR_EXIT_INSTR_OFFSETS
	.align		4
        /*0058*/ 	.byte	0x04, 0x1c
        /*005a*/ 	.short	(.L_17 - .L_16)


	//   ....[0]....
.L_16:
        /*005c*/ 	.word	0x00000010


	//----- nvinfo : EIATTR_CBANK_PARAM_SIZE
	.align		4
.L_17:
        /*0060*/ 	.byte	0x03, 0x19
        /*0062*/ 	.short	0x001c


	//----- nvinfo : EIATTR_PARAM_CBANK
	.align		4
        /*0064*/ 	.byte	0x04, 0x0a
        /*0066*/ 	.short	(.L_19 - .L_18)
	.align		4
.L_18:
        /*0068*/ 	.word	index@(.nv.constant0._Z9addKernelPiiS_i)
        /*006c*/ 	.short	0x0380
        /*006e*/ 	.short	0x001c


	//----- nvinfo : EIATTR_SW_WAR
	.align		4
.L_19:
        /*0070*/ 	.byte	0x04, 0x36
        /*0072*/ 	.short	(.L_21 - .L_20)
.L_20:
        /*0074*/ 	.word	0x00000008
.L_21:


//--------------------- .nv.callgraph             --------------------------
	.section	.nv.callgraph,"",@"SHT_CUDA_CALLGRAPH"
	.align	4
	.sectionentsize	8
	.align		4
        /*0000*/ 	.word	0x00000000
	.align		4
        /*0004*/ 	.word	0xffffffff
	.align		4
        /*0008*/ 	.word	0x00000000
	.align		4
        /*000c*/ 	.word	0xfffffffe
	.align		4
        /*0010*/ 	.word	0x00000000
	.align		4
        /*0014*/ 	.word	0xfffffffd
	.align		4
        /*0018*/ 	.word	0x00000000
	.align		4
        /*001c*/ 	.word	0xfffffffc


//--------------------- .text._Z9addKernelPiiS_i  --------------------------
	.section	.text._Z9addKernelPiiS_i,"ax",@progbits
	.align	128
        .global         _Z9addKernelPiiS_i
        .type           _Z9addKernelPiiS_i,@function
        .size           _Z9addKernelPiiS_i,(.L_x_1 - _Z9addKernelPiiS_i)
        .other          _Z9addKernelPiiS_i,@"STO_CUDA_ENTRY STV_DEFAULT"
_Z9addKernelPiiS_i:
.text._Z9addKernelPiiS_i:
[----:B------:R-:W-:Y:S01]  /*0000*/  LDC R1, c[0x0][0x37c] ;  /* 0x0000df00ff017b82 */ /* 0x000fe20000000800 */
[----:B------:R-:W-:Y:S05]  /*0010*/  EXIT ;  /* 0x000000000000794d */ /* 0x000fea0003800000 */
.L_x_0:
[----:B------:R-:W-:-:S00]  /*0020*/  BRA `(.L_x_0) ;  /* 0xfffffffc00fc7947 */ /* 0x000fc0000383ffff */
[----:B------:R-:W-:-:S00]  /*0030*/  NOP ;  /* 0x0000000000007918 */ /* 0x000fc00000000000 */
        /* <DEDUP_REMOVED lines=12> */
.L_x_1:


//--------------------- .nv.shared.reserved.0     --------------------------
	.section	.nv.shared.reserved.0,"aw",@nobits
	.weak		__nv_reservedSMEM_offset_0_alias
	.size		__nv_reservedSMEM_offset_0_alias, 0, 64
	.other		__nv_reservedSMEM_offset_0_alias,@"STO_CUDA_RESERVED_SHARED STV_DEFAULT"
__nv_reservedSMEM_offset_0_alias:
	.zero		0
	.zero		64


//--------------------- .nv.constant0._Z9addKernelPiiS_i --------------------------
	.section	.nv.constant0._Z9addKernelPiiS_i,"a",@progbits
	.sectionflags	@""
	.align	4
.nv.constant0._Z9addKernelPiiS_i:
	.zero		924


//--------------------- SYMBOLS --------------------------

	.type		.nv.reservedSmem.offset0,@object
	.size		.nv.reservedSmem.offset0,0x4
